//
// Generated by NVIDIA NVVM Compiler
//
// Compiler Build ID: CL-36424714
// Cuda compilation tools, release 13.0, V13.0.88
// Based on NVVM 20.0.0
//

.version 9.0
.target sm_100
.address_size 64

	// .globl	_Z18nn_Softplus_kernelPfS_
.global .align 4 .b8 x[256];
.global .align 4 .b8 scaled_x[256];
.global .align 4 .b8 exp_x[256];
.global .align 4 .b8 one_plus[256];
.global .align 4 .b8 log_out[256];
.global .align 4 .b8 result[256];

.visible .entry _Z18nn_Softplus_kernelPfS_(
	.param .u64 .ptr .align 1 _Z18nn_Softplus_kernelPfS__param_0,
	.param .u64 .ptr .align 1 _Z18nn_Softplus_kernelPfS__param_1
)
{
	.reg .pred 	%p<4>;
	.reg .b32 	%r<11>;
	.reg .b32 	%f<7>;
	.reg .b64 	%rd<28>;

	ld.param.u64 	%rd1, [_Z18nn_Softplus_kernelPfS__param_0];
	ld.param.u64 	%rd2, [_Z18nn_Softplus_kernelPfS__param_1];
	mov.u32 	%r3, %tid.y;
	mov.u32 	%r4, %ctaid.y;
	mov.u32 	%r5, %ntid.y;
	mad.lo.s32 	%r1, %r4, %r5, %r3;
	mov.u32 	%r6, %tid.x;
	mov.u32 	%r7, %ctaid.x;
	mov.u32 	%r8, %ntid.x;
	mad.lo.s32 	%r2, %r7, %r8, %r6;
	setp.gt.u32 	%p1, %r1, 7;
	setp.gt.s32 	%p2, %r2, 7;
	or.pred  	%p3, %p1, %p2;
	@%p3 bra 	$L__BB0_2;
	cvta.to.global.u64 	%rd3, %rd1;
	cvta.to.global.u64 	%rd4, %rd2;
	shl.b32 	%r9, %r1, 3;
	add.s32 	%r10, %r9, %r2;
	mul.wide.s32 	%rd5, %r10, 4;
	add.s64 	%rd6, %rd3, %rd5;
	ld.global.f32 	%f1, [%rd6];
	mul.wide.u32 	%rd7, %r1, 32;
	mov.u64 	%rd8, x;
	add.s64 	%rd9, %rd8, %rd7;
	mul.wide.s32 	%rd10, %r2, 4;
	add.s64 	%rd11, %rd9, %rd10;
	st.global.f32 	[%rd11], %f1;
	mov.u64 	%rd12, scaled_x;
	add.s64 	%rd13, %rd12, %rd7;
	add.s64 	%rd14, %rd13, %rd10;
	st.global.f32 	[%rd14], %f1;
	mul.f32 	%f2, %f1, 0f3FB8AA3B;
	ex2.approx.f32 	%f3, %f2;
	mov.u64 	%rd15, exp_x;
	add.s64 	%rd16, %rd15, %rd7;
	add.s64 	%rd17, %rd16, %rd10;
	st.global.f32 	[%rd17], %f3;
	add.f32 	%f4, %f3, 0f3F800000;
	mov.u64 	%rd18, one_plus;
	add.s64 	%rd19, %rd18, %rd7;
	add.s64 	%rd20, %rd19, %rd10;
	st.global.f32 	[%rd20], %f4;
	lg2.approx.f32 	%f5, %f4;
	mul.f32 	%f6, %f5, 0f3F317218;
	mov.u64 	%rd21, log_out;
	add.s64 	%rd22, %rd21, %rd7;
	add.s64 	%rd23, %rd22, %rd10;
	st.global.f32 	[%rd23], %f6;
	mov.u64 	%rd24, result;
	add.s64 	%rd25, %rd24, %rd7;
	add.s64 	%rd26, %rd25, %rd10;
	st.global.f32 	[%rd26], %f6;
	add.s64 	%rd27, %rd4, %rd5;
	st.global.f32 	[%rd27], %f6;
$L__BB0_2:
	ret;

}


// ===== COMPILED SASS (sm_100) =====

	.target	sm_100

	.elftype	@"ET_EXEC"


//--------------------- .note.nv.tkinfo           --------------------------
	.section	.note.nv.tkinfo,"",@"SHT_NOTE"
	.sectionflags	@"SHF_NOTE_NV_TKINFO"
	.tkinfo
        /*0018*/ 	.word	0x00000002
        /*0030*/ 	.string	""
        /*0030*/ 	.string	"ptxas"
        /*0030*/ 	.string	"Cuda compilation tools, release 13.0, V13.0.88"
        /*0030*/ 	.string	"Build cuda_13.0.r13.0/compiler.36424714_0"
        /*0030*/ 	.string	"-arch sm_100 -m 64 "



//--------------------- .note.nv.cuinfo           --------------------------
	.section	.note.nv.cuinfo,"",@"SHT_NOTE"
	.sectionflags	@"SHF_NOTE_NV_CUINFO"
        /*0018*/ 	.short	0x0002
        /*001a*/ 	.short	0x0064
        /*001c*/ 	.short	0x0082
	.zero		2


//--------------------- .nv.info                  --------------------------
	.section	.nv.info,"",@"SHT_CUDA_INFO"
	.align	4


	//----- nvinfo : EIATTR_REGCOUNT
	.align		4
        /*0000*/ 	.byte	0x04, 0x2f
        /*0002*/ 	.short	(.L_7 - .L_6)
	.align		4
.L_6:
        /*0004*/ 	.word	index@(_Z18nn_Softplus_kernelPfS_)
        /*0008*/ 	.word	0x0000001a


	//----- nvinfo : EIATTR_FRAME_SIZE
	.align		4
.L_7:
        /*000c*/ 	.byte	0x04, 0x11
        /*000e*/ 	.short	(.L_9 - .L_8)
	.align		4
.L_8:
        /*0010*/ 	.word	index@(_Z18nn_Softplus_kernelPfS_)
        /*0014*/ 	.word	0x00000000


	//----- nvinfo : EIATTR_MIN_STACK_SIZE
	.align		4
.L_9:
        /*0018*/ 	.byte	0x04, 0x12
        /*001a*/ 	.short	(.L_11 - .L_10)
	.align		4
.L_10:
        /*001c*/ 	.word	index@(_Z18nn_Softplus_kernelPfS_)
        /*0020*/ 	.word	0x00000000
.L_11:


//--------------------- .nv.compat                --------------------------
	.section	.nv.compat,"",@"SHT_CUDA_COMPAT_INFO"
	.align	4
        /*0000*/ 	.byte	0x02, 0x09, 0x00, 0x00, 0x02, 0x02, 0x01, 0x00, 0x02, 0x05, 0x05, 0x00, 0x03, 0x07, 0x01, 0x01
        /*0010*/ 	.byte	0x02, 0x03, 0x00, 0x00, 0x02, 0x06, 0x01, 0x00, 0x04, 0x0b, 0x08, 0x00, 0x01, 0x00, 0x00, 0x00
        /*0020*/ 	.byte	0x00, 0x00, 0x00, 0x00


//--------------------- .nv.info._Z18nn_Softplus_kernelPfS_ --------------------------
	.section	.nv.info._Z18nn_Softplus_kernelPfS_,"",@"SHT_CUDA_INFO"
	.sectionflags	@""
	.align	4


	//----- nvinfo : EIATTR_CUDA_API_VERSION
	.align		4
        /*0000*/ 	.byte	0x04, 0x37
        /*0002*/ 	.short	(.L_13 - .L_12)
.L_12:
        /*0004*/ 	.word	0x00000082


	//----- nvinfo : EIATTR_KPARAM_INFO
	.align		4
.L_13:
        /*0008*/ 	.byte	0x04, 0x17
        /*000a*/ 	.short	(.L_15 - .L_14)
.L_14:
        /*000c*/ 	.word	0x00000000
        /*0010*/ 	.short	0x0001
        /*0012*/ 	.short	0x0008
        /*0014*/ 	.byte	0x00, 0xf5, 0x21, 0x00


	//----- nvinfo : EIATTR_KPARAM_INFO
	.align		4
.L_15:
        /*0018*/ 	.byte	0x04, 0x17
        /*001a*/ 	.short	(.L_17 - .L_16)
.L_16:
        /*001c*/ 	.word	0x00000000
        /*0020*/ 	.short	0x0000
        /*0022*/ 	.short	0x0000
        /*0024*/ 	.byte	0x00, 0xf5, 0x21, 0x00


	//----- nvinfo : EIATTR_SPARSE_MMA_MASK
	.align		4
.L_17:
        /*0028*/ 	.byte	0x03, 0x50
        /*002a*/ 	.short	0x0000


	//----- nvinfo : EIATTR_MAXREG_COUNT
	.align		4
        /*002c*/ 	.byte	0x03, 0x1b
        /*002e*/ 	.short	0x00ff


	//----- nvinfo : EIATTR_MERCURY_ISA_VERSION
	.align		4
        /*0030*/ 	.byte	0x03, 0x5f
        /*0032*/ 	.short	0x0101


	//----- nvinfo : EIATTR_VRC_CTA_INIT_COUNT
	.align		4
        /*0034*/ 	.byte	0x02, 0x4a
	.zero		1
	.zero		1


	//----- nvinfo : EIATTR_EXIT_INSTR_OFFSETS
	.align		4
        /*0038*/ 	.byte	0x04, 0x1c
        /*003a*/ 	.short	(.L_19 - .L_18)


	//   ....[0]....
.L_18:
        /*003c*/ 	.word	0x000000b0


	//   ....[1]....
        /*0040*/ 	.word	0x00000340


	//----- nvinfo : EIATTR_CBANK_PARAM_SIZE
	.align		4
.L_19:
        /*0044*/ 	.byte	0x03, 0x19
        /*0046*/ 	.short	0x0010


	//----- nvinfo : EIATTR_PARAM_CBANK
	.align		4
        /*0048*/ 	.byte	0x04, 0x0a
        /*004a*/ 	.short	(.L_21 - .L_20)
	.align		4
.L_20:
        /*004c*/ 	.word	index@(.nv.constant0._Z18nn_Softplus_kernelPfS_)
        /*0050*/ 	.short	0x0380
        /*0052*/ 	.short	0x0010


	//----- nvinfo : EIATTR_SW_WAR
	.align		4
.L_21:
        /*0054*/ 	.byte	0x04, 0x36
        /*0056*/ 	.short	(.L_23 - .L_22)
.L_22:
        /*0058*/ 	.word	0x00000008
.L_23:


//--------------------- .nv.callgraph             --------------------------
	.section	.nv.callgraph,"",@"SHT_CUDA_CALLGRAPH"
	.align	4
	.sectionentsize	8
	.align		4
        /*0000*/ 	.word	0x00000000
	.align		4
        /*0004*/ 	.word	0xffffffff
	.align		4
        /*0008*/ 	.word	0x00000000
	.align		4
        /*000c*/ 	.word	0xfffffffe
	.align		4
        /*0010*/ 	.word	0x00000000
	.align		4
        /*0014*/ 	.word	0xfffffffd
	.align		4
        /*0018*/ 	.word	0x00000000
	.align		4
        /*001c*/ 	.word	0xfffffffc


//--------------------- .nv.constant4             --------------------------
	.section	.nv.constant4,"a",@progbits
	.align	8
	.align		8
.nv.constant4:
        /*0000*/ 	.dword	x
	.align		8
        /*0008*/ 	.dword	scaled_x
	.align		8
        /*0010*/ 	.dword	exp_x
	.align		8
        /*0018*/ 	.dword	one_plus
	.align		8
        /*0020*/ 	.dword	log_out
	.align		8
        /*0028*/ 	.dword	result


//--------------------- .text._Z18nn_Softplus_kernelPfS_ --------------------------
	.section	.text._Z18nn_Softplus_kernelPfS_,"ax",@progbits
	.align	128
        .global         _Z18nn_Softplus_kernelPfS_
        .type           _Z18nn_Softplus_kernelPfS_,@function
        .size           _Z18nn_Softplus_kernelPfS_,(.L_x_1 - _Z18nn_Softplus_kernelPfS_)
        .other          _Z18nn_Softplus_kernelPfS_,@"STO_CUDA_ENTRY STV_DEFAULT"
_Z18nn_Softplus_kernelPfS_:
.text._Z18nn_Softplus_kernelPfS_:
[----:B------:R-:W-:Y:S01]  /*0000*/  LDC R1, c[0x0][0x37c] ;  /* 0x0000df00ff017b82 */ /* 0x000fe20000000800 */
[----:B------:R-:W0:Y:S07]  /*0010*/  S2R R19, SR_TID.X ;  /* 0x0000000000137919 */ /* 0x000e2e0000002100 */
[----:B------:R-:W1:Y:S01]  /*0020*/  LDC R0, c[0x0][0x364] ;  /* 0x0000d900ff007b82 */ /* 0x000e620000000800 */
[----:B------:R-:W1:Y:S07]  /*0030*/  S2R R23, SR_TID.Y ;  /* 0x0000000000177919 */ /* 0x000e6e0000002200 */
[----:B------:R-:W0:Y:S08]  /*0040*/  S2UR UR5, SR_CTAID.X ;  /* 0x00000000000579c3 */ /* 0x000e300000002500 */
[----:B------:R-:W0:Y:S08]  /*0050*/  LDC R2, c[0x0][0x360] ;  /* 0x0000d800ff027b82 */ /* 0x000e300000000800 */
[----:B------:R-:W1:Y:S01]  /*0060*/  S2UR UR4, SR_CTAID.Y ;  /* 0x00000000000479c3 */ /* 0x000e620000002600 */
[----:B0-----:R-:W-:-:S05]  /*0070*/  IMAD R19, R2, UR5, R19 ;  /* 0x0000000502137c24 */ /* 0x001fca000f8e0213 */
[----:B------:R-:W-:Y:S01]  /*0080*/  ISETP.GT.AND P0, PT, R19, 0x7, PT ;  /* 0x000000071300780c */ /* 0x000fe20003f04270 */
[----:B-1----:R-:W-:-:S05]  /*0090*/  IMAD R23, R0, UR4, R23 ;  /* 0x0000000400177c24 */ /* 0x002fca000f8e0217 */
[----:B------:R-:W-:-:S13]  /*00a0*/  ISETP.GT.U32.OR P0, PT, R23, 0x7, P0 ;  /* 0x000000071700780c */ /* 0x000fda0000704470 */
[----:B------:R-:W-:Y:S05]  /*00b0*/  @P0 EXIT ;  /* 0x000000000000094d */ /* 0x000fea0003800000 */
[----:B------:R-:W0:Y:S01]  /*00c0*/  LDC.64 R6, c[0x0][0x380] ;  /* 0x0000e000ff067b82 */ /* 0x000e220000000a00 */
[----:B------:R-:W1:Y:S01]  /*00d0*/  LDCU.64 UR4, c[0x0][0x358] ;  /* 0x00006b00ff0477ac */ /* 0x000e620008000a00 */
[----:B------:R-:W-:-:S06]  /*00e0*/  LEA R17, R23, R19, 0x3 ;  /* 0x0000001317117211 */ /* 0x000fcc00078e18ff */
[----:B------:R-:W2:Y:S08]  /*00f0*/  LDC.64 R8, c[0x4][RZ] ;  /* 0x01000000ff087b82 */ /* 0x000eb00000000a00 */
[----:B------:R-:W3:Y:S01]  /*0100*/  LDC.64 R14, c[0x4][0x8] ;  /* 0x01000200ff0e7b82 */ /* 0x000ee20000000a00 */
[----:B0-----:R-:W-:-:S07]  /*0110*/  IMAD.WIDE R6, R17, 0x4, R6 ;  /* 0x0000000411067825 */ /* 0x001fce00078e0206 */
[----:B------:R-:W0:Y:S01]  /*0120*/  LDC.64 R12, c[0x4][0x10] ;  /* 0x01000400ff0c7b82 */ /* 0x000e220000000a00 */
[----:B-1----:R1:W4:Y:S01]  /*0130*/  LDG.E R21, desc[UR4][R6.64] ;  /* 0x0000000406157981 */ /* 0x002322000c1e1900 */
[----:B--2---:R-:W-:-:S06]  /*0140*/  IMAD.WIDE.U32 R8, R23, 0x20, R8 ;  /* 0x0000002017087825 */ /* 0x004fcc00078e0008 */
[----:B------:R-:W2:Y:S01]  /*0150*/  LDC.64 R10, c[0x4][0x18] ;  /* 0x01000600ff0a7b82 */ /* 0x000ea20000000a00 */
[----:B------:R-:W-:-:S07]  /*0160*/  IMAD.WIDE R8, R19, 0x4, R8 ;  /* 0x0000000413087825 */ /* 0x000fce00078e0208 */
[----:B------:R-:W5:Y:S01]  /*0170*/  LDC.64 R2, c[0x4][0x20] ;  /* 0x01000800ff027b82 */ /* 0x000f620000000a00 */
[----:B---3--:R-:W-:-:S04]  /*0180*/  IMAD.WIDE.U32 R14, R23, 0x20, R14 ;  /* 0x00000020170e7825 */ /* 0x008fc800078e000e */
[----:B------:R-:W-:-:S03]  /*0190*/  IMAD.WIDE R14, R19, 0x4, R14 ;  /* 0x00000004130e7825 */ /* 0x000fc600078e020e */
[----:B------:R-:W3:Y:S01]  /*01a0*/  LDC.64 R4, c[0x4][0x28] ;  /* 0x01000a00ff047b82 */ /* 0x000ee20000000a00 */
[----:B0-----:R-:W-:-:S07]  /*01b0*/  IMAD.WIDE.U32 R12, R23, 0x20, R12 ;  /* 0x00000020170c7825 */ /* 0x001fce00078e000c */
[----:B-1----:R-:W0:Y:S01]  /*01c0*/  LDC.64 R6, c[0x0][0x388] ;  /* 0x0000e200ff067b82 */ /* 0x002e220000000a00 */
[----:B--2---:R-:W-:-:S04]  /*01d0*/  IMAD.WIDE.U32 R10, R23, 0x20, R10 ;  /* 0x00000020170a7825 */ /* 0x004fc800078e000a */
[----:B------:R-:W-:-:S04]  /*01e0*/  IMAD.WIDE R12, R19, 0x4, R12 ;  /* 0x00000004130c7825 */ /* 0x000fc800078e020c */
[----:B-----5:R-:W-:-:S04]  /*01f0*/  IMAD.WIDE.U32 R2, R23, 0x20, R2 ;  /* 0x0000002017027825 */ /* 0x020fc800078e0002 */
[----:B------:R-:W-:-:S04]  /*0200*/  IMAD.WIDE R10, R19, 0x4, R10 ;  /* 0x00000004130a7825 */ /* 0x000fc800078e020a */
[----:B---3--:R-:W-:-:S04]  /*0210*/  IMAD.WIDE.U32 R4, R23, 0x20, R4 ;  /* 0x0000002017047825 */ /* 0x008fc800078e0004 */
[----:B------:R-:W-:-:S04]  /*0220*/  IMAD.WIDE R2, R19, 0x4, R2 ;  /* 0x0000000413027825 */ /* 0x000fc800078e0202 */
[----:B------:R-:W-:-:S04]  /*0230*/  IMAD.WIDE R4, R19, 0x4, R4 ;  /* 0x0000000413047825 */ /* 0x000fc800078e0204 */
[----:B0-----:R-:W-:-:S04]  /*0240*/  IMAD.WIDE R6, R17, 0x4, R6 ;  /* 0x0000000411067825 */ /* 0x001fc800078e0206 */
[----:B----4-:R-:W-:Y:S01]  /*0250*/  FMUL R20, R21, 1.4426950216293334961 ;  /* 0x3fb8aa3b15147820 */ /* 0x010fe20000400000 */
[----:B------:R-:W-:Y:S04]  /*0260*/  STG.E desc[UR4][R8.64], R21 ;  /* 0x0000001508007986 */ /* 0x000fe8000c101904 */
[----:B------:R-:W-:Y:S01]  /*0270*/  FSETP.GEU.AND P0, PT, R20, -126, PT ;  /* 0xc2fc00001400780b */ /* 0x000fe20003f0e000 */
[----:B------:R-:W-:-:S12]  /*0280*/  STG.E desc[UR4][R14.64], R21 ;  /* 0x000000150e007986 */ /* 0x000fd8000c101904 */
[----:B------:R-:W-:-:S04]  /*0290*/  @!P0 FMUL R20, R20, 0.5 ;  /* 0x3f00000014148820 */ /* 0x000fc80000400000 */
[----:B------:R-:W0:Y:S02]  /*02a0*/  MUFU.EX2 R16, R20 ;  /* 0x0000001400107308 */ /* 0x000e240000000800 */
[----:B0-----:R-:W-:-:S04]  /*02b0*/  @!P0 FMUL R16, R16, R16 ;  /* 0x0000001010108220 */ /* 0x001fc80000400000 */
[----:B------:R-:W-:Y:S01]  /*02c0*/  FADD R0, R16, 1 ;  /* 0x3f80000010007421 */ /* 0x000fe20000000000 */
[----:B------:R-:W-:Y:S03]  /*02d0*/  STG.E desc[UR4][R12.64], R16 ;  /* 0x000000100c007986 */ /* 0x000fe6000c101904 */
[----:B------:R-:W0:Y:S01]  /*02e0*/  MUFU.LG2 R18, R0 ;  /* 0x0000000000127308 */ /* 0x000e220000000c00 */
[----:B------:R-:W-:Y:S01]  /*02f0*/  STG.E desc[UR4][R10.64], R0 ;  /* 0x000000000a007986 */ /* 0x000fe2000c101904 */
[----:B0-----:R-:W-:-:S05]  /*0300*/  FMUL R23, R18, 0.69314718246459960938 ;  /* 0x3f31721812177820 */ /* 0x001fca0000400000 */
[----:B------:R-:W-:Y:S04]  /*0310*/  STG.E desc[UR4][R2.64], R23 ;  /* 0x0000001702007986 */ /* 0x000fe8000c101904 */
[----:B------:R-:W-:Y:S04]  /*0320*/  STG.E desc[UR4][R4.64], R23 ;  /* 0x0000001704007986 */ /* 0x000fe8000c101904 */
[----:B------:R-:W-:Y:S01]  /*0330*/  STG.E desc[UR4][R6.64], R23 ;  /* 0x0000001706007986 */ /* 0x000fe2000c101904 */
[----:B------:R-:W-:Y:S05]  /*0340*/  EXIT ;  /* 0x000000000000794d */ /* 0x000fea0003800000 */
.L_x_0:
[----:B------:R-:W-:-:S00]  /*0350*/  BRA `(.L_x_0) ;  /* 0xfffffffc00fc7947 */ /* 0x000fc0000383ffff */
[----:B------:R-:W-:-:S00]  /*0360*/  NOP ;  /* 0x0000000000007918 */ /* 0x000fc00000000000 */
        /* <DEDUP_REMOVED lines=9> */
.L_x_1:


//--------------------- .nv.shared.reserved.0     --------------------------
	.section	.nv.shared.reserved.0,"aw",@nobits
	.weak		__nv_reservedSMEM_offset_0_alias
	.size		__nv_reservedSMEM_offset_0_alias, 0, 64
	.other		__nv_reservedSMEM_offset_0_alias,@"STO_CUDA_RESERVED_SHARED STV_DEFAULT"
__nv_reservedSMEM_offset_0_alias:
	.zero		0
	.zero		64


//--------------------- .nv.global                --------------------------
	.section	.nv.global,"aw",@nobits
	.align	4
.nv.global:
	.type		x,@object
	.size		x,(log_out - x)
x:
	.zero		256
	.type		log_out,@object
	.size		log_out,(exp_x - log_out)
log_out:
	.zero		256
	.type		exp_x,@object
	.size		exp_x,(scaled_x - exp_x)
exp_x:
	.zero		256
	.type		scaled_x,@object
	.size		scaled_x,(result - scaled_x)
scaled_x:
	.zero		256
	.type		result,@object
	.size		result,(one_plus - result)
result:
	.zero		256
	.type		one_plus,@object
	.size		one_plus,(.L_3 - one_plus)
one_plus:
	.zero		256
.L_3:


//--------------------- .nv.constant0._Z18nn_Softplus_kernelPfS_ --------------------------
	.section	.nv.constant0._Z18nn_Softplus_kernelPfS_,"a",@progbits
	.sectionflags	@""
	.align	4
.nv.constant0._Z18nn_Softplus_kernelPfS_:
	.zero		912


//--------------------- SYMBOLS --------------------------

	.type		.nv.reservedSmem.offset0,@object
	.size		.nv.reservedSmem.offset0,0x4
